//
// Generated by NVIDIA NVVM Compiler
//
// Compiler Build ID: CL-36424714
// Cuda compilation tools, release 13.0, V13.0.88
// Based on NVVM 20.0.0
//

.version 9.0
.target sm_100
.address_size 64

	// .globl	_Z30baseline_dequant_gemm_profiledPKfPKiPfS0_iiiPy

.visible .entry _Z30baseline_dequant_gemm_profiledPKfPKiPfS0_iiiPy(
	.param .u64 .ptr .align 1 _Z30baseline_dequant_gemm_profiledPKfPKiPfS0_iiiPy_param_0,
	.param .u64 .ptr .align 1 _Z30baseline_dequant_gemm_profiledPKfPKiPfS0_iiiPy_param_1,
	.param .u64 .ptr .align 1 _Z30baseline_dequant_gemm_profiledPKfPKiPfS0_iiiPy_param_2,
	.param .u64 .ptr .align 1 _Z30baseline_dequant_gemm_profiledPKfPKiPfS0_iiiPy_param_3,
	.param .u32 _Z30baseline_dequant_gemm_profiledPKfPKiPfS0_iiiPy_param_4,
	.param .u32 _Z30baseline_dequant_gemm_profiledPKfPKiPfS0_iiiPy_param_5,
	.param .u32 _Z30baseline_dequant_gemm_profiledPKfPKiPfS0_iiiPy_param_6,
	.param .u64 .ptr .align 1 _Z30baseline_dequant_gemm_profiledPKfPKiPfS0_iiiPy_param_7
)
{
	.reg .pred 	%p<24>;
	.reg .b32 	%r<68>;
	.reg .b32 	%f<97>;
	.reg .b64 	%rd<71>;

	ld.param.u64 	%rd22, [_Z30baseline_dequant_gemm_profiledPKfPKiPfS0_iiiPy_param_0];
	ld.param.u64 	%rd23, [_Z30baseline_dequant_gemm_profiledPKfPKiPfS0_iiiPy_param_1];
	ld.param.u64 	%rd19, [_Z30baseline_dequant_gemm_profiledPKfPKiPfS0_iiiPy_param_3];
	ld.param.u32 	%r11, [_Z30baseline_dequant_gemm_profiledPKfPKiPfS0_iiiPy_param_4];
	ld.param.u32 	%r12, [_Z30baseline_dequant_gemm_profiledPKfPKiPfS0_iiiPy_param_5];
	ld.param.u32 	%r13, [_Z30baseline_dequant_gemm_profiledPKfPKiPfS0_iiiPy_param_6];
	cvta.to.global.u64 	%rd1, %rd23;
	cvta.to.global.u64 	%rd2, %rd22;
	mov.u32 	%r1, %ctaid.y;
	mov.u32 	%r14, %ctaid.x;
	mov.u32 	%r15, %ntid.x;
	mov.u32 	%r2, %tid.x;
	mad.lo.s32 	%r3, %r14, %r15, %r2;
	setp.lt.s32 	%p1, %r12, 1;
	mov.b64 	%rd68, 0;
	mov.f32 	%f85, 0f00000000;
	@%p1 bra 	$L__BB0_30;
	cvta.to.global.u64 	%rd26, %rd19;
	mul.lo.s32 	%r4, %r12, %r1;
	mul.wide.s32 	%rd27, %r3, 4;
	add.s64 	%rd3, %rd26, %rd27;
	add.s32 	%r5, %r12, -1;
	setp.lt.u32 	%p2, %r12, 5;
	mov.f32 	%f85, 0f00000000;
	mov.b64 	%rd68, 0;
	mov.b32 	%r67, 0;
	@%p2 bra 	$L__BB0_20;
	mov.f32 	%f85, 0f00000000;
	mov.b64 	%rd68, 0;
	mov.b32 	%r67, 0;
	cvt.u64.u32 	%rd33, %r4;
	mov.u32 	%r66, %r67;
$L__BB0_3:
	setp.ge.s32 	%p3, %r3, %r13;
	// begin inline asm
	mov.u64 	%rd29, %clock64;
	// end inline asm
	shr.u32 	%r18, %r67, 3;
	mad.lo.s32 	%r19, %r18, %r13, %r3;
	mul.wide.s32 	%rd30, %r19, 4;
	add.s64 	%rd6, %rd1, %rd30;
	@%p3 bra 	$L__BB0_11;
	add.s32 	%r20, %r67, %r4;
	mul.wide.u32 	%rd31, %r20, 4;
	add.s64 	%rd32, %rd2, %rd31;
	ld.global.f32 	%f2, [%rd32];
	add.s32 	%r21, %r67, 1;
	setp.ge.s32 	%p4, %r21, %r12;
	cvt.u64.u32 	%rd34, %r67;
	add.s64 	%rd35, %rd34, %rd33;
	shl.b64 	%rd36, %rd35, 2;
	add.s64 	%rd7, %rd2, %rd36;
	mov.f32 	%f82, 0f00000000;
	@%p4 bra 	$L__BB0_6;
	ld.global.f32 	%f82, [%rd7+4];
$L__BB0_6:
	add.s32 	%r22, %r67, 2;
	setp.ge.s32 	%p5, %r22, %r12;
	mov.f32 	%f83, 0f00000000;
	@%p5 bra 	$L__BB0_8;
	ld.global.f32 	%f83, [%rd7+8];
$L__BB0_8:
	add.s32 	%r23, %r67, 3;
	setp.ge.s32 	%p6, %r23, %r12;
	mov.f32 	%f84, 0f00000000;
	@%p6 bra 	$L__BB0_10;
	ld.global.f32 	%f84, [%rd7+12];
$L__BB0_10:
	ld.global.u32 	%r24, [%rd6];
	ld.global.f32 	%f39, [%rd3];
	and.b32  	%r25, %r24, 15;
	cvt.rn.f32.u32 	%f40, %r25;
	mul.f32 	%f41, %f39, %f40;
	fma.rn.f32 	%f42, %f2, %f41, %f85;
	shr.u32 	%r26, %r24, 4;
	and.b32  	%r27, %r26, 15;
	cvt.rn.f32.u32 	%f43, %r27;
	mul.f32 	%f44, %f39, %f43;
	fma.rn.f32 	%f45, %f82, %f44, %f42;
	shr.u32 	%r28, %r24, 8;
	and.b32  	%r29, %r28, 15;
	cvt.rn.f32.u32 	%f46, %r29;
	mul.f32 	%f47, %f39, %f46;
	fma.rn.f32 	%f48, %f83, %f47, %f45;
	shr.u32 	%r30, %r24, 12;
	and.b32  	%r31, %r30, 15;
	cvt.rn.f32.u32 	%f49, %r31;
	mul.f32 	%f50, %f39, %f49;
	fma.rn.f32 	%f85, %f84, %f50, %f48;
$L__BB0_11:
	setp.eq.s32 	%p7, %r2, 0;
	// begin inline asm
	mov.u64 	%rd37, %clock64;
	// end inline asm
	sub.s64 	%rd39, %rd37, %rd29;
	selp.b64 	%rd40, %rd39, 0, %p7;
	add.s64 	%rd8, %rd40, %rd68;
	// begin inline asm
	mov.u64 	%rd38, %clock64;
	// end inline asm
	@%p3 bra 	$L__BB0_19;
	cvt.u64.u32 	%rd41, %r4;
	cvt.u64.u32 	%rd42, %r67;
	add.s64 	%rd43, %rd42, %rd41;
	shl.b64 	%rd44, %rd43, 2;
	add.s64 	%rd10, %rd2, %rd44;
	ld.global.f32 	%f11, [%rd10+16];
	add.s32 	%r32, %r67, 5;
	setp.ge.s32 	%p9, %r32, %r12;
	mov.f32 	%f86, 0f00000000;
	@%p9 bra 	$L__BB0_14;
	ld.global.f32 	%f86, [%rd10+20];
$L__BB0_14:
	add.s32 	%r33, %r67, 6;
	setp.ge.s32 	%p10, %r33, %r12;
	mov.f32 	%f87, 0f00000000;
	@%p10 bra 	$L__BB0_16;
	ld.global.f32 	%f87, [%rd10+24];
$L__BB0_16:
	add.s32 	%r34, %r67, 7;
	setp.ge.s32 	%p11, %r34, %r12;
	mov.f32 	%f88, 0f00000000;
	@%p11 bra 	$L__BB0_18;
	ld.global.f32 	%f88, [%rd10+28];
$L__BB0_18:
	ld.global.s16 	%r35, [%rd6+2];
	ld.global.f32 	%f54, [%rd3];
	and.b32  	%r36, %r35, 15;
	cvt.rn.f32.u32 	%f55, %r36;
	mul.f32 	%f56, %f54, %f55;
	fma.rn.f32 	%f57, %f11, %f56, %f85;
	shr.u32 	%r37, %r35, 4;
	and.b32  	%r38, %r37, 15;
	cvt.rn.f32.u32 	%f58, %r38;
	mul.f32 	%f59, %f54, %f58;
	fma.rn.f32 	%f60, %f86, %f59, %f57;
	shr.u32 	%r39, %r35, 8;
	and.b32  	%r40, %r39, 15;
	cvt.rn.f32.u32 	%f61, %r40;
	mul.f32 	%f62, %f54, %f61;
	fma.rn.f32 	%f63, %f87, %f62, %f60;
	shr.u32 	%r41, %r35, 12;
	and.b32  	%r42, %r41, 15;
	cvt.rn.f32.u32 	%f64, %r42;
	mul.f32 	%f65, %f54, %f64;
	fma.rn.f32 	%f85, %f88, %f65, %f63;
$L__BB0_19:
	setp.eq.s32 	%p12, %r2, 0;
	// begin inline asm
	mov.u64 	%rd45, %clock64;
	// end inline asm
	sub.s64 	%rd46, %rd45, %rd38;
	selp.b64 	%rd47, %rd46, 0, %p12;
	add.s64 	%rd68, %rd47, %rd8;
	add.s32 	%r67, %r67, 8;
	add.s32 	%r66, %r66, 2;
	shr.u32 	%r43, %r5, 2;
	add.s32 	%r44, %r43, 1;
	and.b32  	%r45, %r44, 2147483646;
	setp.ne.s32 	%p13, %r66, %r45;
	@%p13 bra 	$L__BB0_3;
$L__BB0_20:
	and.b32  	%r46, %r5, 4;
	setp.ne.s32 	%p14, %r46, 0;
	@%p14 bra 	$L__BB0_30;
	setp.ge.s32 	%p15, %r3, %r13;
	// begin inline asm
	mov.u64 	%rd48, %clock64;
	// end inline asm
	@%p15 bra 	$L__BB0_29;
	add.s32 	%r47, %r67, %r4;
	mul.wide.u32 	%rd49, %r47, 4;
	add.s64 	%rd50, %rd2, %rd49;
	ld.global.f32 	%f22, [%rd50];
	add.s32 	%r48, %r67, 1;
	setp.ge.s32 	%p16, %r48, %r12;
	cvt.u64.u32 	%rd51, %r4;
	cvt.u64.u32 	%rd52, %r67;
	add.s64 	%rd53, %rd52, %rd51;
	shl.b64 	%rd54, %rd53, 2;
	add.s64 	%rd15, %rd2, %rd54;
	mov.f32 	%f92, 0f00000000;
	@%p16 bra 	$L__BB0_24;
	ld.global.f32 	%f92, [%rd15+4];
$L__BB0_24:
	add.s32 	%r49, %r67, 2;
	setp.ge.s32 	%p17, %r49, %r12;
	mov.f32 	%f93, 0f00000000;
	@%p17 bra 	$L__BB0_26;
	ld.global.f32 	%f93, [%rd15+8];
$L__BB0_26:
	add.s32 	%r50, %r67, 3;
	setp.ge.s32 	%p18, %r50, %r12;
	mov.f32 	%f94, 0f00000000;
	@%p18 bra 	$L__BB0_28;
	ld.global.f32 	%f94, [%rd15+12];
$L__BB0_28:
	shr.u32 	%r51, %r67, 3;
	mad.lo.s32 	%r52, %r51, %r13, %r3;
	mul.wide.s32 	%rd55, %r52, 4;
	add.s64 	%rd56, %rd1, %rd55;
	ld.global.u32 	%r53, [%rd56];
	shl.b32 	%r54, %r67, 2;
	and.b32  	%r55, %r54, 16;
	shr.s32 	%r56, %r53, %r55;
	ld.global.f32 	%f69, [%rd3];
	and.b32  	%r57, %r56, 15;
	cvt.rn.f32.u32 	%f70, %r57;
	mul.f32 	%f71, %f69, %f70;
	fma.rn.f32 	%f72, %f22, %f71, %f85;
	shr.u32 	%r58, %r56, 4;
	and.b32  	%r59, %r58, 15;
	cvt.rn.f32.u32 	%f73, %r59;
	mul.f32 	%f74, %f69, %f73;
	fma.rn.f32 	%f75, %f92, %f74, %f72;
	shr.u32 	%r60, %r56, 8;
	and.b32  	%r61, %r60, 15;
	cvt.rn.f32.u32 	%f76, %r61;
	mul.f32 	%f77, %f69, %f76;
	fma.rn.f32 	%f78, %f93, %f77, %f75;
	shr.u32 	%r62, %r56, 12;
	and.b32  	%r63, %r62, 15;
	cvt.rn.f32.u32 	%f79, %r63;
	mul.f32 	%f80, %f69, %f79;
	fma.rn.f32 	%f85, %f94, %f80, %f78;
$L__BB0_29:
	setp.eq.s32 	%p19, %r2, 0;
	// begin inline asm
	mov.u64 	%rd57, %clock64;
	// end inline asm
	sub.s64 	%rd58, %rd57, %rd48;
	selp.b64 	%rd59, %rd58, 0, %p19;
	add.s64 	%rd68, %rd59, %rd68;
$L__BB0_30:
	setp.ge.s32 	%p20, %r3, %r13;
	setp.ge.s32 	%p21, %r1, %r11;
	or.pred  	%p22, %p21, %p20;
	@%p22 bra 	$L__BB0_32;
	ld.param.u64 	%rd65, [_Z30baseline_dequant_gemm_profiledPKfPKiPfS0_iiiPy_param_2];
	mad.lo.s32 	%r64, %r13, %r1, %r3;
	cvta.to.global.u64 	%rd60, %rd65;
	mul.wide.s32 	%rd61, %r64, 4;
	add.s64 	%rd62, %rd60, %rd61;
	st.global.f32 	[%rd62], %f85;
$L__BB0_32:
	setp.ne.s32 	%p23, %r2, 0;
	@%p23 bra 	$L__BB0_34;
	ld.param.u64 	%rd66, [_Z30baseline_dequant_gemm_profiledPKfPKiPfS0_iiiPy_param_7];
	cvta.to.global.u64 	%rd63, %rd66;
	atom.global.add.u64 	%rd64, [%rd63], %rd68;
$L__BB0_34:
	ret;

}


// ===== COMPILED SASS (sm_100) =====

	.target	sm_100

	.elftype	@"ET_EXEC"


//--------------------- .note.nv.tkinfo           --------------------------
	.section	.note.nv.tkinfo,"",@"SHT_NOTE"
	.sectionflags	@"SHF_NOTE_NV_TKINFO"
	.tkinfo
        /*0018*/ 	.word	0x00000002
        /*0030*/ 	.string	""
        /*0030*/ 	.string	"ptxas"
        /*0030*/ 	.string	"Cuda compilation tools, release 13.0, V13.0.88"
        /*0030*/ 	.string	"Build cuda_13.0.r13.0/compiler.36424714_0"
        /*0030*/ 	.string	"-arch sm_100 -m 64 "



//--------------------- .note.nv.cuinfo           --------------------------
	.section	.note.nv.cuinfo,"",@"SHT_NOTE"
	.sectionflags	@"SHF_NOTE_NV_CUINFO"
        /*0018*/ 	.short	0x0002
        /*001a*/ 	.short	0x0064
        /*001c*/ 	.short	0x0082
	.zero		2


//--------------------- .nv.info                  --------------------------
	.section	.nv.info,"",@"SHT_CUDA_INFO"
	.align	4


	//----- nvinfo : EIATTR_REGCOUNT
	.align		4
        /*0000*/ 	.byte	0x04, 0x2f
        /*0002*/ 	.short	(.L_1 - .L_0)
	.align		4
.L_0:
        /*0004*/ 	.word	index@(_Z30baseline_dequant_gemm_profiledPKfPKiPfS0_iiiPy)
        /*0008*/ 	.word	0x0000001f


	//----- nvinfo : EIATTR_FRAME_SIZE
	.align		4
.L_1:
        /*000c*/ 	.byte	0x04, 0x11
        /*000e*/ 	.short	(.L_3 - .L_2)
	.align		4
.L_2:
        /*0010*/ 	.word	index@(_Z30baseline_dequant_gemm_profiledPKfPKiPfS0_iiiPy)
        /*0014*/ 	.word	0x00000000


	//----- nvinfo : EIATTR_MIN_STACK_SIZE
	.align		4
.L_3:
        /*0018*/ 	.byte	0x04, 0x12
        /*001a*/ 	.short	(.L_5 - .L_4)
	.align		4
.L_4:
        /*001c*/ 	.word	index@(_Z30baseline_dequant_gemm_profiledPKfPKiPfS0_iiiPy)
        /*0020*/ 	.word	0x00000000
.L_5:


//--------------------- .nv.compat                --------------------------
	.section	.nv.compat,"",@"SHT_CUDA_COMPAT_INFO"
	.align	4
        /*0000*/ 	.byte	0x02, 0x09, 0x00, 0x00, 0x02, 0x02, 0x01, 0x00, 0x02, 0x05, 0x05, 0x00, 0x03, 0x07, 0x01, 0x01
        /*0010*/ 	.byte	0x02, 0x03, 0x00, 0x00, 0x02, 0x06, 0x01, 0x00, 0x04, 0x0b, 0x08, 0x00, 0x09, 0x00, 0x00, 0x00
        /*0020*/ 	.byte	0x00, 0x00, 0x00, 0x00


//--------------------- .nv.info._Z30baseline_dequant_gemm_profiledPKfPKiPfS0_iiiPy --------------------------
	.section	.nv.info._Z30baseline_dequant_gemm_profiledPKfPKiPfS0_iiiPy,"",@"SHT_CUDA_INFO"
	.sectionflags	@""
	.align	4


	//----- nvinfo : EIATTR_CUDA_API_VERSION
	.align		4
        /*0000*/ 	.byte	0x04, 0x37
        /*0002*/ 	.short	(.L_7 - .L_6)
.L_6:
        /*0004*/ 	.word	0x00000082


	//----- nvinfo : EIATTR_KPARAM_INFO
	.align		4
.L_7:
        /*0008*/ 	.byte	0x04, 0x17
        /*000a*/ 	.short	(.L_9 - .L_8)
.L_8:
        /*000c*/ 	.word	0x00000000
        /*0010*/ 	.short	0x0007
        /*0012*/ 	.short	0x0030
        /*0014*/ 	.byte	0x00, 0xf5, 0x21, 0x00


	//----- nvinfo : EIATTR_KPARAM_INFO
	.align		4
.L_9:
        /*0018*/ 	.byte	0x04, 0x17
        /*001a*/ 	.short	(.L_11 - .L_10)
.L_10:
        /*001c*/ 	.word	0x00000000
        /*0020*/ 	.short	0x0006
        /*0022*/ 	.short	0x0028
        /*0024*/ 	.byte	0x00, 0xf0, 0x11, 0x00


	//----- nvinfo : EIATTR_KPARAM_INFO
	.align		4
.L_11:
        /*0028*/ 	.byte	0x04, 0x17
        /*002a*/ 	.short	(.L_13 - .L_12)
.L_12:
        /*002c*/ 	.word	0x00000000
        /*0030*/ 	.short	0x0005
        /*0032*/ 	.short	0x0024
        /*0034*/ 	.byte	0x00, 0xf0, 0x11, 0x00


	//----- nvinfo : EIATTR_KPARAM_INFO
	.align		4
.L_13:
        /*0038*/ 	.byte	0x04, 0x17
        /*003a*/ 	.short	(.L_15 - .L_14)
.L_14:
        /*003c*/ 	.word	0x00000000
        /*0040*/ 	.short	0x0004
        /*0042*/ 	.short	0x0020
        /*0044*/ 	.byte	0x00, 0xf0, 0x11, 0x00


	//----- nvinfo : EIATTR_KPARAM_INFO
	.align		4
.L_15:
        /*0048*/ 	.byte	0x04, 0x17
        /*004a*/ 	.short	(.L_17 - .L_16)
.L_16:
        /*004c*/ 	.word	0x00000000
        /*0050*/ 	.short	0x0003
        /*0052*/ 	.short	0x0018
        /*0054*/ 	.byte	0x00, 0xf5, 0x21, 0x00


	//----- nvinfo : EIATTR_KPARAM_INFO
	.align		4
.L_17:
        /*0058*/ 	.byte	0x04, 0x17
        /*005a*/ 	.short	(.L_19 - .L_18)
.L_18:
        /*005c*/ 	.word	0x00000000
        /*0060*/ 	.short	0x0002
        /*0062*/ 	.short	0x0010
        /*0064*/ 	.byte	0x00, 0xf5, 0x21, 0x00


	//----- nvinfo : EIATTR_KPARAM_INFO
	.align		4
.L_19:
        /*0068*/ 	.byte	0x04, 0x17
        /*006a*/ 	.short	(.L_21 - .L_20)
.L_20:
        /*006c*/ 	.word	0x00000000
        /*0070*/ 	.short	0x0001
        /*0072*/ 	.short	0x0008
        /*0074*/ 	.byte	0x00, 0xf5, 0x21, 0x00


	//----- nvinfo : EIATTR_KPARAM_INFO
	.align		4
.L_21:
        /*0078*/ 	.byte	0x04, 0x17
        /*007a*/ 	.short	(.L_23 - .L_22)
.L_22:
        /*007c*/ 	.word	0x00000000
        /*0080*/ 	.short	0x0000
        /*0082*/ 	.short	0x0000
        /*0084*/ 	.byte	0x00, 0xf5, 0x21, 0x00


	//----- nvinfo : EIATTR_SPARSE_MMA_MASK
	.align		4
.L_23:
        /*0088*/ 	.byte	0x03, 0x50
        /*008a*/ 	.short	0x0000


	//----- nvinfo : EIATTR_MAXREG_COUNT
	.align		4
        /*008c*/ 	.byte	0x03, 0x1b
        /*008e*/ 	.short	0x00ff


	//----- nvinfo : EIATTR_MERCURY_ISA_VERSION
	.align		4
        /*0090*/ 	.byte	0x03, 0x5f
        /*0092*/ 	.short	0x0101


	//----- nvinfo : EIATTR_VRC_CTA_INIT_COUNT
	.align		4
        /*0094*/ 	.byte	0x02, 0x4a
	.zero		1
	.zero		1


	//----- nvinfo : EIATTR_EXIT_INSTR_OFFSETS
	.align		4
        /*0098*/ 	.byte	0x04, 0x1c
        /*009a*/ 	.short	(.L_25 - .L_24)


	//   ....[0]....
.L_24:
        /*009c*/ 	.word	0x00000d40


	//   ....[1]....
        /*00a0*/ 	.word	0x00000d70


	//----- nvinfo : EIATTR_CRS_STACK_SIZE
	.align		4
.L_25:
        /*00a4*/ 	.byte	0x04, 0x1e
        /*00a6*/ 	.short	(.L_27 - .L_26)
.L_26:
        /*00a8*/ 	.word	0x00000000


	//----- nvinfo : EIATTR_CBANK_PARAM_SIZE
	.align		4
.L_27:
        /*00ac*/ 	.byte	0x03, 0x19
        /*00ae*/ 	.short	0x0038


	//----- nvinfo : EIATTR_PARAM_CBANK
	.align		4
        /*00b0*/ 	.byte	0x04, 0x0a
        /*00b2*/ 	.short	(.L_29 - .L_28)
	.align		4
.L_28:
        /*00b4*/ 	.word	index@(.nv.constant0._Z30baseline_dequant_gemm_profiledPKfPKiPfS0_iiiPy)
        /*00b8*/ 	.short	0x0380
        /*00ba*/ 	.short	0x0038


	//----- nvinfo : EIATTR_SW_WAR
	.align		4
.L_29:
        /*00bc*/ 	.byte	0x04, 0x36
        /*00be*/ 	.short	(.L_31 - .L_30)
.L_30:
        /*00c0*/ 	.word	0x00000008
.L_31:


//--------------------- .nv.callgraph             --------------------------
	.section	.nv.callgraph,"",@"SHT_CUDA_CALLGRAPH"
	.align	4
	.sectionentsize	8
	.align		4
        /*0000*/ 	.word	0x00000000
	.align		4
        /*0004*/ 	.word	0xffffffff
	.align		4
        /*0008*/ 	.word	0x00000000
	.align		4
        /*000c*/ 	.word	0xfffffffe
	.align		4
        /*0010*/ 	.word	0x00000000
	.align		4
        /*0014*/ 	.word	0xfffffffd
	.align		4
        /*0018*/ 	.word	0x00000000
	.align		4
        /*001c*/ 	.word	0xfffffffc


//--------------------- .text._Z30baseline_dequant_gemm_profiledPKfPKiPfS0_iiiPy --------------------------
	.section	.text._Z30baseline_dequant_gemm_profiledPKfPKiPfS0_iiiPy,"ax",@progbits
	.align	128
        .global         _Z30baseline_dequant_gemm_profiledPKfPKiPfS0_iiiPy
        .type           _Z30baseline_dequant_gemm_profiledPKfPKiPfS0_iiiPy,@function
        .size           _Z30baseline_dequant_gemm_profiledPKfPKiPfS0_iiiPy,(.L_x_10 - _Z30baseline_dequant_gemm_profiledPKfPKiPfS0_iiiPy)
        .other          _Z30baseline_dequant_gemm_profiledPKfPKiPfS0_iiiPy,@"STO_CUDA_ENTRY STV_DEFAULT"
_Z30baseline_dequant_gemm_profiledPKfPKiPfS0_iiiPy:
.text._Z30baseline_dequant_gemm_profiledPKfPKiPfS0_iiiPy:
[----:B------:R-:W-:Y:S01]  /*0000*/  LDC R1, c[0x0][0x37c] ;  /* 0x0000df00ff017b82 */ /* 0x000fe20000000800 */
[----:B------:R-:W0:Y:S01]  /*0010*/  S2R R0, SR_TID.X ;  /* 0x0000000000007919 */ /* 0x000e220000002100 */
[----:B------:R-:W1:Y:S06]  /*0020*/  LDCU UR5, c[0x0][0x3a4] ;  /* 0x00007480ff0577ac */ /* 0x000e6c0008000800 */
[----:B------:R-:W0:Y:S01]  /*0030*/  S2UR UR4, SR_CTAID.X ;  /* 0x00000000000479c3 */ /* 0x000e220000002500 */
[----:B------:R-:W-:Y:S01]  /*0040*/  CS2R R8, SRZ ;  /* 0x0000000000087805 */ /* 0x000fe2000001ff00 */
[----:B------:R-:W-:Y:S01]  /*0050*/  IMAD.MOV.U32 R20, RZ, RZ, RZ ;  /* 0x000000ffff147224 */ /* 0x000fe200078e00ff */
[----:B------:R-:W2:Y:S05]  /*0060*/  LDCU.64 UR8, c[0x0][0x358] ;  /* 0x00006b00ff0877ac */ /* 0x000eaa0008000a00 */
[----:B------:R-:W0:Y:S08]  /*0070*/  LDC R3, c[0x0][0x360] ;  /* 0x0000d800ff037b82 */ /* 0x000e300000000800 */
[----:B------:R-:W3:Y:S01]  /*0080*/  S2UR UR10, SR_CTAID.Y ;  /* 0x00000000000a79c3 */ /* 0x000ee20000002600 */
[----:B-1----:R-:W-:Y:S01]  /*0090*/  UISETP.GE.AND UP0, UPT, UR5, 0x1, UPT ;  /* 0x000000010500788c */ /* 0x002fe2000bf06270 */
[----:B0-----:R-:W-:-:S08]  /*00a0*/  IMAD R10, R3, UR4, R0 ;  /* 0x00000004030a7c24 */ /* 0x001fd0000f8e0200 */
[----:B--23--:R-:W-:Y:S05]  /*00b0*/  BRA.U !UP0, `(.L_x_0) ;  /* 0x0000000908fc7547 */ /* 0x00cfea000b800000 */
[----:B------:R-:W0:Y:S01]  /*00c0*/  LDC.64 R2, c[0x0][0x398] ;  /* 0x0000e600ff027b82 */ /* 0x000e220000000a00 */
[----:B------:R-:W-:Y:S01]  /*00d0*/  UISETP.GE.U32.AND UP0, UPT, UR5, 0x5, UPT ;  /* 0x000000050500788c */ /* 0x000fe2000bf06070 */
[----:B------:R-:W-:Y:S01]  /*00e0*/  IMAD.MOV.U32 R20, RZ, RZ, RZ ;  /* 0x000000ffff147224 */ /* 0x000fe200078e00ff */
[----:B------:R-:W-:Y:S01]  /*00f0*/  CS2R R8, SRZ ;  /* 0x0000000000087805 */ /* 0x000fe2000001ff00 */
[----:B------:R-:W-:Y:S01]  /*0100*/  IMAD.MOV.U32 R11, RZ, RZ, RZ ;  /* 0x000000ffff0b7224 */ /* 0x000fe200078e00ff */
[----:B------:R-:W-:Y:S02]  /*0110*/  UIMAD UR6, UR10, UR5, URZ ;  /* 0x000000050a0672a4 */ /* 0x000fe4000f8e02ff */
[----:B------:R-:W-:Y:S01]  /*0120*/  UIADD3 UR7, UPT, UPT, UR5, -0x1, URZ ;  /* 0xffffffff05077890 */ /* 0x000fe2000fffe0ff */
[----:B0-----:R-:W-:Y:S02]  /*0130*/  IMAD.WIDE R2, R10, 0x4, R2 ;  /* 0x000000040a027825 */ /* 0x001fe400078e0202 */
[----:B------:R-:W-:Y:S09]  /*0140*/  BRA.U !UP0, `(.L_x_1) ;  /* 0x0000000508d47547 */ /* 0x000ff2000b800000 */
[----:B------:R-:W0:Y:S01]  /*0150*/  LDC.64 R4, c[0x0][0x388] ;  /* 0x0000e200ff047b82 */ /* 0x000e220000000a00 */
[----:B------:R-:W1:Y:S01]  /*0160*/  LDCU UR5, c[0x0][0x3a8] ;  /* 0x00007500ff0577ac */ /* 0x000e620008000800 */
[----:B------:R-:W-:Y:S01]  /*0170*/  IMAD.MOV.U32 R20, RZ, RZ, RZ ;  /* 0x000000ffff147224 */ /* 0x000fe200078e00ff */
[----:B------:R-:W-:Y:S01]  /*0180*/  CS2R R8, SRZ ;  /* 0x0000000000087805 */ /* 0x000fe2000001ff00 */
[----:B------:R-:W-:Y:S01]  /*0190*/  IMAD.MOV.U32 R11, RZ, RZ, RZ ;  /* 0x000000ffff0b7224 */ /* 0x000fe200078e00ff */
[----:B------:R-:W-:Y:S01]  /*01a0*/  ULEA.HI UR4, UR7, 0x1, URZ, 0x1e ;  /* 0x0000000107047891 */ /* 0x000fe2000f8ff0ff */
[----:B------:R-:W2:Y:S02]  /*01b0*/  LDCU UR11, c[0x0][0x3a8] ;  /* 0x00007500ff0b77ac */ /* 0x000ea40008000800 */
[----:B------:R-:W3:Y:S01]  /*01c0*/  LDC.64 R6, c[0x0][0x380] ;  /* 0x0000e000ff067b82 */ /* 0x000ee20000000a00 */
[----:B------:R-:W4:Y:S01]  /*01d0*/  LDCU UR12, c[0x0][0x3a4] ;  /* 0x00007480ff0c77ac */ /* 0x000f220008000800 */
[----:B-1----:R-:W-:Y:S01]  /*01e0*/  ISETP.GE.AND P0, PT, R10, UR5, PT ;  /* 0x000000050a007c0c */ /* 0x002fe2000bf06270 */
[----:B------:R-:W-:-:S03]  /*01f0*/  ULOP3.LUT UR5, UR4, 0x7ffffffe, URZ, 0xc0, !UPT ;  /* 0x7ffffffe04057892 */ /* 0x000fc6000f8ec0ff */
[----:B------:R-:W-:-:S09]  /*0200*/  UMOV UR4, URZ ;  /* 0x000000ff00047c82 */ /* 0x000fd20008000000 */
.L_x_6:
[----:B------:R-:W-:Y:S02]  /*0210*/  CS2R R14, SR_CLOCKLO ;  /* 0x00000000000e7805 */ /* 0x000fe40000015000 */
[----:B------:R-:W-:Y:S01]  /*0220*/  SHF.R.U32.HI R13, RZ, 0x3, R11 ;  /* 0x00000003ff0d7819 */ /* 0x000fe2000001160b */
[----:B------:R-:W-:Y:S01]  /*0230*/  BSSY.RECONVERGENT B0, `(.L_x_2) ;  /* 0x000002d000007945 */ /* 0x000fe20003800200 */
[----:B------:R-:W-:-:S03]  /*0240*/  ISETP.NE.AND P1, PT, R0, RZ, PT ;  /* 0x000000ff0000720c */ /* 0x000fc60003f25270 */
[----:B--2---:R-:W-:-:S04]  /*0250*/  IMAD R13, R13, UR11, R10 ;  /* 0x0000000b0d0d7c24 */ /* 0x004fc8000f8e020a */
[----:B0-----:R-:W-:Y:S01]  /*0260*/  IMAD.WIDE R12, R13, 0x4, R4 ;  /* 0x000000040d0c7825 */ /* 0x001fe200078e0204 */
[----:B------:R-:W-:Y:S06]  /*0270*/  @P0 BRA `(.L_x_3) ;  /* 0x0000000000a00947 */ /* 0x000fec0003800000 */
[----:B------:R-:W0:Y:S01]  /*0280*/  LDC.64 R16, c[0x0][0x380] ;  /* 0x0000e000ff107b82 */ /* 0x000e220000000a00 */
[----:B------:R-:W2:Y:S01]  /*0290*/  LDG.E R21, desc[UR8][R12.64] ;  /* 0x000000080c157981 */ /* 0x000ea2000c1e1900 */
[C---:B------:R-:W-:Y:S02]  /*02a0*/  VIADD R23, R11.reuse, UR6 ;  /* 0x000000060b177c36 */ /* 0x040fe40008000000 */
[C---:B------:R-:W-:Y:S01]  /*02b0*/  VIADD R18, R11.reuse, 0x1 ;  /* 0x000000010b127836 */ /* 0x040fe20000000000 */
[----:B------:R-:W-:Y:S01]  /*02c0*/  IADD3 R19, P3, PT, R11, UR6, RZ ;  /* 0x000000060b137c10 */ /* 0x000fe2000ff7e0ff */
[----:B------:R-:W5:Y:S03]  /*02d0*/  LDG.E R22, desc[UR8][R2.64] ;  /* 0x0000000802167981 */ /* 0x000f66000c1e1900 */
[----:B----4-:R-:W-:Y:S01]  /*02e0*/  ISETP.GE.AND P2, PT, R18, UR12, PT ;  /* 0x0000000c12007c0c */ /* 0x010fe2000bf46270 */
[----:B------:R-:W-:Y:S01]  /*02f0*/  IMAD.X R26, RZ, RZ, RZ, P3 ;  /* 0x000000ffff1a7224 */ /* 0x000fe200018e06ff */
[----:B---3--:R-:W-:Y:S01]  /*0300*/  LEA R18, P4, R19, R6, 0x2 ;  /* 0x0000000613127211 */ /* 0x008fe200078810ff */
[----:B------:R-:W-:-:S03]  /*0310*/  VIADD R24, R11, 0x3 ;  /* 0x000000030b187836 */ /* 0x000fc60000000000 */
[----:B------:R-:W-:Y:S01]  /*0320*/  LEA.HI.X R19, R19, R7, R26, 0x2, P4 ;  /* 0x0000000713137211 */ /* 0x000fe200020f141a */
[----:B0-----:R-:W-:-:S04]  /*0330*/  IMAD.WIDE.U32 R16, R23, 0x4, R16 ;  /* 0x0000000417107825 */ /* 0x001fc800078e0010 */
[----:B------:R-:W-:Y:S01]  /*0340*/  VIADD R23, R11, 0x2 ;  /* 0x000000020b177836 */ /* 0x000fe20000000000 */
[----:B------:R-:W-:Y:S01]  /*0350*/  ISETP.GE.AND P4, PT, R24, UR12, PT ;  /* 0x0000000c18007c0c */ /* 0x000fe2000bf86270 */
[----:B------:R0:W3:Y:S03]  /*0360*/  LDG.E R17, desc[UR8][R16.64] ;  /* 0x0000000810117981 */ /* 0x0000e6000c1e1900 */
[----:B------:R-:W-:Y:S01]  /*0370*/  ISETP.GE.AND P3, PT, R23, UR12, PT ;  /* 0x0000000c17007c0c */ /* 0x000fe2000bf66270 */
[----:B------:R-:W-:Y:S01]  /*0380*/  IMAD.MOV.U32 R23, RZ, RZ, RZ ;  /* 0x000000ffff177224 */ /* 0x000fe200078e00ff */
[----:B------:R-:W-:-:S05]  /*0390*/  CS2R R24, SRZ ;  /* 0x0000000000187805 */ /* 0x000fca000001ff00 */
[----:B------:R-:W4:Y:S04]  /*03a0*/  @!P2 LDG.E R23, desc[UR8][R18.64+0x4] ;  /* 0x000004081217a981 */ /* 0x000f28000c1e1900 */
[----:B------:R-:W4:Y:S04]  /*03b0*/  @!P4 LDG.E R24, desc[UR8][R18.64+0xc] ;  /* 0x00000c081218c981 */ /* 0x000f28000c1e1900 */
[----:B------:R1:W4:Y:S01]  /*03c0*/  @!P3 LDG.E R25, desc[UR8][R18.64+0x8] ;  /* 0x000008081219b981 */ /* 0x000322000c1e1900 */
[----:B--2---:R-:W-:Y:S02]  /*03d0*/  LOP3.LUT R26, R21, 0xf, RZ, 0xc0, !PT ;  /* 0x0000000f151a7812 */ /* 0x004fe400078ec0ff */
[----:B------:R-:W-:-:S02]  /*03e0*/  SHF.R.U32.HI R28, RZ, 0x4, R21 ;  /* 0x00000004ff1c7819 */ /* 0x000fc40000011615 */
[----:B------:R-:W-:Y:S02]  /*03f0*/  I2FP.F32.U32 R27, R26 ;  /* 0x0000001a001b7245 */ /* 0x000fe40000201000 */
[--C-:B0-----:R-:W-:Y:S02]  /*0400*/  SHF.R.U32.HI R16, RZ, 0x8, R21.reuse ;  /* 0x00000008ff107819 */ /* 0x101fe40000011615 */
[----:B------:R-:W-:Y:S01]  /*0410*/  LOP3.LUT R28, R28, 0xf, RZ, 0xc0, !PT ;  /* 0x0000000f1c1c7812 */ /* 0x000fe200078ec0ff */
[----:B-----5:R-:W-:Y:S01]  /*0420*/  FMUL R27, R22, R27 ;  /* 0x0000001b161b7220 */ /* 0x020fe20000400000 */
[----:B------:R-:W-:Y:S02]  /*0430*/  SHF.R.U32.HI R26, RZ, 0xc, R21 ;  /* 0x0000000cff1a7819 */ /* 0x000fe40000011615 */
[----:B------:R-:W-:Y:S02]  /*0440*/  LOP3.LUT R16, R16, 0xf, RZ, 0xc0, !PT ;  /* 0x0000000f10107812 */ /* 0x000fe400078ec0ff */
[----:B------:R-:W-:-:S02]  /*0450*/  I2FP.F32.U32 R21, R28 ;  /* 0x0000001c00157245 */ /* 0x000fc40000201000 */
[----:B------:R-:W-:-:S03]  /*0460*/  LOP3.LUT R26, R26, 0xf, RZ, 0xc0, !PT ;  /* 0x0000000f1a1a7812 */ /* 0x000fc600078ec0ff */
[----:B------:R-:W-:Y:S01]  /*0470*/  FMUL R21, R22, R21 ;  /* 0x0000001516157220 */ /* 0x000fe20000400000 */
[----:B-1----:R-:W-:Y:S01]  /*0480*/  I2FP.F32.U32 R19, R26 ;  /* 0x0000001a00137245 */ /* 0x002fe20000201000 */
[----:B---3--:R-:W-:Y:S01]  /*0490*/  FFMA R20, R17, R27, R20 ;  /* 0x0000001b11147223 */ /* 0x008fe20000000014 */
[----:B------:R-:W-:-:S05]  /*04a0*/  I2FP.F32.U32 R17, R16 ;  /* 0x0000001000117245 */ /* 0x000fca0000201000 */
[C---:B------:R-:W-:Y:S01]  /*04b0*/  FMUL R17, R22.reuse, R17 ;  /* 0x0000001116117220 */ /* 0x040fe20000400000 */
[----:B----4-:R-:W-:Y:S01]  /*04c0*/  FFMA R20, R21, R23, R20 ;  /* 0x0000001715147223 */ /* 0x010fe20000000014 */
[----:B------:R-:W-:-:S03]  /*04d0*/  FMUL R22, R22, R19 ;  /* 0x0000001316167220 */ /* 0x000fc60000400000 */
[----:B------:R-:W-:-:S04]  /*04e0*/  FFMA R17, R17, R25, R20 ;  /* 0x0000001911117223 */ /* 0x000fc80000000014 */
[----:B------:R-:W-:-:S07]  /*04f0*/  FFMA R20, R22, R24, R17 ;  /* 0x0000001816147223 */ /* 0x000fce0000000011 */
.L_x_3:
[----:B----4-:R-:W-:Y:S05]  /*0500*/  BSYNC.RECONVERGENT B0 ;  /* 0x0000000000007941 */ /* 0x010fea0003800200 */
.L_x_2:
[----:B------:R-:W-:-:S06]  /*0510*/  CS2R R16, SR_CLOCKLO ;  /* 0x0000000000107805 */ /* 0x000fcc0000015000 */
[----:B------:R-:W-:-:S04]  /*0520*/  IADD3 R19, P2, PT, -R14, R16, RZ ;  /* 0x000000100e137210 */ /* 0x000fc80007f5e1ff */
[----:B------:R-:W-:Y:S01]  /*0530*/  SEL R19, R19, RZ, !P1 ;  /* 0x000000ff13137207 */ /* 0x000fe20004800000 */
[----:B------:R-:W-:-:S05]  /*0540*/  IMAD.X R18, R17, 0x1, ~R15, P2 ;  /* 0x0000000111127824 */ /* 0x000fca00010e0e0f */
[----:B------:R-:W-:Y:S01]  /*0550*/  SEL R18, R18, RZ, !P1 ;  /* 0x000000ff12127207 */ /* 0x000fe20004800000 */
[----:B------:R-:W-:Y:S01]  /*0560*/  BSSY.RECONVERGENT B0, `(.L_x_4) ;  /* 0x0000028000007945 */ /* 0x000fe20003800200 */
[----:B------:R-:W-:-:S03]  /*0570*/  CS2R R14, SR_CLOCKLO ;  /* 0x00000000000e7805 */ /* 0x000fc60000015000 */
[----:B------:R-:W-:Y:S05]  /*0580*/  @P0 BRA `(.L_x_5) ;  /* 0x0000000000940947 */ /* 0x000fea0003800000 */
[C---:B------:R-:W-:Y:S01]  /*0590*/  IADD3 R21, P2, PT, R11.reuse, UR6, RZ ;  /* 0x000000060b157c10 */ /* 0x040fe2000ff5e0ff */
[C---:B------:R-:W-:Y:S01]  /*05a0*/  VIADD R17, R11.reuse, 0x5 ;  /* 0x000000050b117836 */ /* 0x040fe20000000000 */
[----:B------:R0:W2:Y:S01]  /*05b0*/  LDG.E.S16 R12, desc[UR8][R12.64+0x2] ;  /* 0x000002080c0c7981 */ /* 0x0000a2000c1e1700 */
[----:B------:R-:W-:Y:S01]  /*05c0*/  VIADD R22, R11, 0x6 ;  /* 0x000000060b167836 */ /* 0x000fe20000000000 */
[----:B---3--:R-:W-:Y:S01]  /*05d0*/  LEA R16, P3, R21, R6, 0x2 ;  /* 0x0000000615107211 */ /* 0x008fe200078610ff */
[----:B------:R-:W-:Y:S01]  /*05e0*/  IMAD.X R24, RZ, RZ, RZ, P2 ;  /* 0x000000ffff187224 */ /* 0x000fe200010e06ff */
[----:B------:R-:W-:-:S04]  /*05f0*/  ISETP.GE.AND P2, PT, R17, UR12, PT ;  /* 0x0000000c11007c0c */ /* 0x000fc8000bf46270 */
[----:B------:R-:W-:Y:S02]  /*0600*/  LEA.HI.X R17, R21, R7, R24, 0x2, P3 ;  /* 0x0000000715117211 */ /* 0x000fe400018f1418 */
[----:B------:R-:W-:Y:S01]  /*0610*/  ISETP.GE.AND P3, PT, R22, UR12, PT ;  /* 0x0000000c16007c0c */ /* 0x000fe2000bf66270 */
[----:B------:R-:W-:Y:S01]  /*0620*/  VIADD R22, R11, 0x7 ;  /* 0x000000070b167836 */ /* 0x000fe20000000000 */
[----:B------:R-:W3:Y:S01]  /*0630*/  LDG.E R21, desc[UR8][R2.64] ;  /* 0x0000000802157981 */ /* 0x000ee2000c1e1900 */
[----:B0-----:R-:W-:-:S03]  /*0640*/  IMAD.MOV.U32 R13, RZ, RZ, RZ ;  /* 0x000000ffff0d7224 */ /* 0x001fc600078e00ff */
[----:B------:R-:W4:Y:S01]  /*0650*/  LDG.E R25, desc[UR8][R16.64+0x10] ;  /* 0x0000100810197981 */ /* 0x000f22000c1e1900 */
[----:B------:R-:W-:Y:S02]  /*0660*/  ISETP.GE.AND P4, PT, R22, UR12, PT ;  /* 0x0000000c16007c0c */ /* 0x000fe4000bf86270 */
[----:B------:R-:W-:Y:S01]  /*0670*/  CS2R R22, SRZ ;  /* 0x0000000000167805 */ /* 0x000fe2000001ff00 */
[----:B------:R-:W5:Y:S05]  /*0680*/  @!P2 LDG.E R13, desc[UR8][R16.64+0x14] ;  /* 0x00001408100da981 */ /* 0x000f6a000c1e1900 */
[----:B------:R-:W5:Y:S05]  /*0690*/  @!P3 LDG.E R23, desc[UR8][R16.64+0x18] ;  /* 0x000018081017b981 */ /* 0x000f6a000c1e1900 */
[----:B------:R0:W5:Y:S01]  /*06a0*/  @!P4 LDG.E R22, desc[UR8][R16.64+0x1c] ;  /* 0x00001c081016c981 */ /* 0x000162000c1e1900 */
[----:B--2---:R-:W-:-:S02]  /*06b0*/  LOP3.LUT R24, R12, 0xf, RZ, 0xc0, !PT ;  /* 0x0000000f0c187812 */ /* 0x004fc400078ec0ff */
[--C-:B------:R-:W-:Y:S02]  /*06c0*/  SHF.R.U32.HI R26, RZ, 0x4, R12.reuse ;  /* 0x00000004ff1a7819 */ /* 0x100fe4000001160c */
[----:B------:R-:W-:Y:S02]  /*06d0*/  I2FP.F32.U32 R24, R24 ;  /* 0x0000001800187245 */ /* 0x000fe40000201000 */
[----:B------:R-:W-:Y:S02]  /*06e0*/  LOP3.LUT R26, R26, 0xf, RZ, 0xc0, !PT ;  /* 0x0000000f1a1a7812 */ /* 0x000fe400078ec0ff */
[--C-:B------:R-:W-:Y:S02]  /*06f0*/  SHF.R.U32.HI R27, RZ, 0x8, R12.reuse ;  /* 0x00000008ff1b7819 */ /* 0x100fe4000001160c */
[----:B------:R-:W-:Y:S02]  /*0700*/  SHF.R.U32.HI R12, RZ, 0xc, R12 ;  /* 0x0000000cff0c7819 */ /* 0x000fe4000001160c */
[----:B------:R-:W-:Y:S01]  /*0710*/  I2FP.F32.U32 R26, R26 ;  /* 0x0000001a001a7245 */ /* 0x000fe20000201000 */
[----:B---3--:R-:W-:Y:S01]  /*0720*/  FMUL R24, R21, R24 ;  /* 0x0000001815187220 */ /* 0x008fe20000400000 */
[----:B------:R-:W-:-:S02]  /*0730*/  LOP3.LUT R27, R27, 0xf, RZ, 0xc0, !PT ;  /* 0x0000000f1b1b7812 */ /* 0x000fc400078ec0ff */
[----:B0-----:R-:W-:Y:S01]  /*0740*/  LOP3.LUT R16, R12, 0xf, RZ, 0xc0, !PT ;  /* 0x0000000f0c107812 */ /* 0x001fe200078ec0ff */
[----:B----4-:R-:W-:Y:S01]  /*0750*/  FFMA R24, R25, R24, R20 ;  /* 0x0000001819187223 */ /* 0x010fe20000000014 */
[----:B------:R-:W-:Y:S01]  /*0760*/  I2FP.F32.U32 R12, R27 ;  /* 0x0000001b000c7245 */ /* 0x000fe20000201000 */
[----:B------:R-:W-:Y:S01]  /*0770*/  FMUL R17, R21, R26 ;  /* 0x0000001a15117220 */ /* 0x000fe20000400000 */
[----:B------:R-:W-:-:S03]  /*0780*/  I2FP.F32.U32 R16, R16 ;  /* 0x0000001000107245 */ /* 0x000fc60000201000 */
[----:B-----5:R-:W-:Y:S01]  /*0790*/  FFMA R24, R17, R13, R24 ;  /* 0x0000000d11187223 */ /* 0x020fe20000000018 */
[C---:B------:R-:W-:Y:S01]  /*07a0*/  FMUL R13, R21.reuse, R12 ;  /* 0x0000000c150d7220 */ /* 0x040fe20000400000 */
[----:B------:R-:W-:-:S03]  /*07b0*/  FMUL R16, R21, R16 ;  /* 0x0000001015107220 */ /* 0x000fc60000400000 */
[----:B------:R-:W-:-:S04]  /*07c0*/  FFMA R13, R13, R23, R24 ;  /* 0x000000170d0d7223 */ /* 0x000fc80000000018 */
[----:B------:R-:W-:-:S07]  /*07d0*/  FFMA R20, R16, R22, R13 ;  /* 0x0000001610147223 */ /* 0x000fce000000000d */
.L_x_5:
[----:B------:R-:W-:Y:S05]  /*07e0*/  BSYNC.RECONVERGENT B0 ;  /* 0x0000000000007941 */ /* 0x000fea0003800200 */
.L_x_4:
[----:B------:R-:W-:Y:S01]  /*07f0*/  CS2R R12, SR_CLOCKLO ;  /* 0x00000000000c7805 */ /* 0x000fe20000015000 */
[----:B------:R-:W-:-:S05]  /*0800*/  UIADD3 UR4, UPT, UPT, UR4, 0x2, URZ ;  /* 0x0000000204047890 */ /* 0x000fca000fffe0ff */
[----:B------:R-:W-:Y:S01]  /*0810*/  IADD3 R12, P2, PT, -R14, R12, RZ ;  /* 0x0000000c0e0c7210 */ /* 0x000fe20007f5e1ff */
[----:B------:R-:W-:Y:S01]  /*0820*/  VIADD R11, R11, 0x8 ;  /* 0x000000080b0b7836 */ /* 0x000fe20000000000 */
[----:B------:R-:W-:Y:S02]  /*0830*/  UISETP.NE.AND UP0, UPT, UR4, UR5, UPT ;  /* 0x000000050400728c */ /* 0x000fe4000bf05270 */
[----:B------:R-:W-:Y:S01]  /*0840*/  SEL R12, R12, RZ, !P1 ;  /* 0x000000ff0c0c7207 */ /* 0x000fe20004800000 */
[----:B------:R-:W-:-:S03]  /*0850*/  IMAD.X R13, R13, 0x1, ~R15, P2 ;  /* 0x000000010d0d7824 */ /* 0x000fc600010e0e0f */
[----:B------:R-:W-:Y:S02]  /*0860*/  IADD3 R8, P2, P3, R12, R19, R8 ;  /* 0x000000130c087210 */ /* 0x000fe40007b5e008 */
[----:B------:R-:W-:-:S04]  /*0870*/  SEL R12, R13, RZ, !P1 ;  /* 0x000000ff0d0c7207 */ /* 0x000fc80004800000 */
[----:B------:R-:W-:Y:S01]  /*0880*/  IADD3.X R9, PT, PT, R12, R18, R9, P2, P3 ;  /* 0x000000120c097210 */ /* 0x000fe200017e6409 */
[----:B------:R-:W-:Y:S06]  /*0890*/  BRA.U UP0, `(.L_x_6) ;  /* 0xfffffff9005c7547 */ /* 0x000fec000b83ffff */
.L_x_1:
[----:B------:R-:W-:-:S09]  /*08a0*/  ULOP3.LUT UP0, URZ, UR7, 0x4, URZ, 0xc0, !UPT ;  /* 0x0000000407ff7892 */ /* 0x000fd2000f80c0ff */
[----:B------:R-:W-:Y:S05]  /*08b0*/  BRA.U UP0, `(.L_x_0) ;  /* 0x0000000100fc7547 */ /* 0x000fea000b800000 */
[----:B------:R-:W0:Y:S02]  /*08c0*/  LDCU UR4, c[0x0][0x3a8] ;  /* 0x00007500ff0477ac */ /* 0x000e240008000800 */
[----:B0-----:R-:W-:Y:S01]  /*08d0*/  ISETP.GE.AND P0, PT, R10, UR4, PT ;  /* 0x000000040a007c0c */ /* 0x001fe2000bf06270 */
[----:B------:R-:W-:Y:S01]  /*08e0*/  BSSY.RECONVERGENT B0, `(.L_x_7) ;  /* 0x0000034000007945 */ /* 0x000fe20003800200 */
[----:B------:R-:W-:-:S11]  /*08f0*/  CS2R R4, SR_CLOCKLO ;  /* 0x0000000000047805 */ /* 0x000fd60000015000 */
[----:B------:R-:W-:Y:S05]  /*0900*/  @P0 BRA `(.L_x_8) ;  /* 0x0000000000c40947 */ /* 0x000fea0003800000 */
[----:B------:R-:W0:Y:S01]  /*0910*/  LDC.64 R14, c[0x0][0x388] ;  /* 0x0000e200ff0e7b82 */ /* 0x000e220000000a00 */
[----:B------:R-:W-:Y:S01]  /*0920*/  SHF.R.U32.HI R17, RZ, 0x3, R11 ;  /* 0x00000003ff117819 */ /* 0x000fe2000001160b */
[----:B------:R-:W1:Y:S06]  /*0930*/  LDCU UR5, c[0x0][0x3a4] ;  /* 0x00007480ff0577ac */ /* 0x000e6c0008000800 */
[----:B------:R-:W2:Y:S01]  /*0940*/  LDC.64 R12, c[0x0][0x380] ;  /* 0x0000e000ff0c7b82 */ /* 0x000ea20000000a00 */
[----:B------:R-:W-:-:S07]  /*0950*/  IMAD R17, R17, UR4, R10 ;  /* 0x0000000411117c24 */ /* 0x000fce000f8e020a */
[----:B---3--:R-:W3:Y:S01]  /*0960*/  LDC.64 R6, c[0x0][0x380] ;  /* 0x0000e000ff067b82 */ /* 0x008ee20000000a00 */
[----:B------:R-:W-:Y:S01]  /*0970*/  VIADD R16, R11, 0x1 ;  /* 0x000000010b107836 */ /* 0x000fe20000000000 */
[----:B------:R4:W5:Y:S01]  /*0980*/  LDG.E R2, desc[UR8][R2.64] ;  /* 0x0000000802027981 */ /* 0x000962000c1e1900 */
[----:B0-----:R-:W-:Y:S01]  /*0990*/  IMAD.WIDE R14, R17, 0x4, R14 ;  /* 0x00000004110e7825 */ /* 0x001fe200078e020e */
[----:B------:R-:W-:-:S05]  /*09a0*/  IADD3 R19, P1, PT, R11, UR6, RZ ;  /* 0x000000060b137c10 */ /* 0x000fca000ff3e0ff */
[----:B------:R-:W5:Y:S01]  /*09b0*/  LDG.E R14, desc[UR8][R14.64] ;  /* 0x000000080e0e7981 */ /* 0x000f62000c1e1900 */
[C---:B------:R-:W-:Y:S01]  /*09c0*/  VIADD R17, R11.reuse, UR6 ;  /* 0x000000060b117c36 */ /* 0x040fe20008000000 */
[----:B-1----:R-:W-:Y:S01]  /*09d0*/  ISETP.GE.AND P0, PT, R16, UR5, PT ;  /* 0x0000000510007c0c */ /* 0x002fe2000bf06270 */
[----:B------:R-:W-:Y:S02]  /*09e0*/  VIADD R18, R11, 0x2 ;  /* 0x000000020b127836 */ /* 0x000fe40000000000 */
[----:B--2---:R-:W-:-:S04]  /*09f0*/  IMAD.WIDE.U32 R16, R17, 0x4, R12 ;  /* 0x0000000411107825 */ /* 0x004fc800078e000c */
[----:B------:R-:W-:Y:S01]  /*0a00*/  IMAD.X R22, RZ, RZ, RZ, P1 ;  /* 0x000000ffff167224 */ /* 0x000fe200008e06ff */
[----:B---3--:R-:W-:Y:S01]  /*0a10*/  LEA R6, P2, R19, R6, 0x2 ;  /* 0x0000000613067211 */ /* 0x008fe200078410ff */
[----:B------:R-:W-:Y:S01]  /*0a20*/  VIADD R12, R11, 0x3 ;  /* 0x000000030b0c7836 */ /* 0x000fe20000000000 */
[----:B------:R-:W-:Y:S01]  /*0a30*/  ISETP.GE.AND P1, PT, R18, UR5, PT ;  /* 0x0000000512007c0c */ /* 0x000fe2000bf26270 */
[----:B------:R0:W2:Y:S01]  /*0a40*/  LDG.E R15, desc[UR8][R16.64] ;  /* 0x00000008100f7981 */ /* 0x0000a2000c1e1900 */
[----:B------:R-:W-:Y:S02]  /*0a50*/  LEA.HI.X R7, R19, R7, R22, 0x2, P2 ;  /* 0x0000000713077211 */ /* 0x000fe400010f1416 */
[----:B------:R-:W-:Y:S02]  /*0a60*/  ISETP.GE.AND P2, PT, R12, UR5, PT ;  /* 0x000000050c007c0c */ /* 0x000fe4000bf46270 */
[----:B------:R-:W-:Y:S01]  /*0a70*/  CS2R R12, SRZ ;  /* 0x00000000000c7805 */ /* 0x000fe2000001ff00 */
[----:B----4-:R-:W-:-:S05]  /*0a80*/  IMAD.MOV.U32 R3, RZ, RZ, RZ ;  /* 0x000000ffff037224 */ /* 0x010fca00078e00ff */
[----:B------:R-:W3:Y:S04]  /*0a90*/  @!P0 LDG.E R13, desc[UR8][R6.64+0x4] ;  /* 0x00000408060d8981 */ /* 0x000ee8000c1e1900 */
[----:B------:R-:W4:Y:S04]  /*0aa0*/  @!P1 LDG.E R12, desc[UR8][R6.64+0x8] ;  /* 0x00000808060c9981 */ /* 0x000f28000c1e1900 */
[----:B------:R1:W4:Y:S01]  /*0ab0*/  @!P2 LDG.E R3, desc[UR8][R6.64+0xc] ;  /* 0x00000c080603a981 */ /* 0x000322000c1e1900 */
[----:B------:R-:W-:-:S05]  /*0ac0*/  IMAD.SHL.U32 R11, R11, 0x4, RZ ;  /* 0x000000040b0b7824 */ /* 0x000fca00078e00ff */
[----:B------:R-:W-:-:S04]  /*0ad0*/  LOP3.LUT R11, R11, 0x10, RZ, 0xc0, !PT ;  /* 0x000000100b0b7812 */ /* 0x000fc800078ec0ff */
[----:B-----5:R-:W-:-:S04]  /*0ae0*/  SHF.R.S32.HI R11, RZ, R11, R14 ;  /* 0x0000000bff0b7219 */ /* 0x020fc8000001140e */
[----:B------:R-:W-:Y:S02]  /*0af0*/  LOP3.LUT R14, R11, 0xf, RZ, 0xc0, !PT ;  /* 0x0000000f0b0e7812 */ /* 0x000fe400078ec0ff */
[--C-:B0-----:R-:W-:Y:S02]  /*0b00*/  SHF.R.U32.HI R16, RZ, 0x4, R11.reuse ;  /* 0x00000004ff107819 */ /* 0x101fe4000001160b */
[----:B------:R-:W-:Y:S02]  /*0b10*/  I2FP.F32.U32 R17, R14 ;  /* 0x0000000e00117245 */ /* 0x000fe40000201000 */
[--C-:B------:R-:W-:Y:S02]  /*0b20*/  SHF.R.U32.HI R14, RZ, 0x8, R11.reuse ;  /* 0x00000008ff0e7819 */ /* 0x100fe4000001160b */
[----:B------:R-:W-:Y:S02]  /*0b30*/  LOP3.LUT R16, R16, 0xf, RZ, 0xc0, !PT ;  /* 0x0000000f10107812 */ /* 0x000fe400078ec0ff */
[----:B------:R-:W-:Y:S01]  /*0b40*/  SHF.R.U32.HI R11, RZ, 0xc, R11 ;  /* 0x0000000cff0b7819 */ /* 0x000fe2000001160b */
[----:B------:R-:W-:Y:S01]  /*0b50*/  FMUL R17, R2, R17 ;  /* 0x0000001102117220 */ /* 0x000fe20000400000 */
[----:B------:R-:W-:-:S02]  /*0b60*/  LOP3.LUT R14, R14, 0xf, RZ, 0xc0, !PT ;  /* 0x0000000f0e0e7812 */ /* 0x000fc400078ec0ff */
[----:B-1----:R-:W-:Y:S02]  /*0b70*/  I2FP.F32.U32 R7, R16 ;  /* 0x0000001000077245 */ /* 0x002fe40000201000 */
[----:B------:R-:W-:Y:S01]  /*0b80*/  LOP3.LUT R6, R11, 0xf, RZ, 0xc0, !PT ;  /* 0x0000000f0b067812 */ /* 0x000fe200078ec0ff */
[----:B--2---:R-:W-:Y:S01]  /*0b90*/  FFMA R20, R15, R17, R20 ;  /* 0x000000110f147223 */ /* 0x004fe20000000014 */
[----:B------:R-:W-:Y:S01]  /*0ba0*/  I2FP.F32.U32 R11, R14 ;  /* 0x0000000e000b7245 */ /* 0x000fe20000201000 */
[----:B------:R-:W-:Y:S01]  /*0bb0*/  FMUL R7, R2, R7 ;  /* 0x0000000702077220 */ /* 0x000fe20000400000 */
[----:B------:R-:W-:-:S03]  /*0bc0*/  I2FP.F32.U32 R15, R6 ;  /* 0x00000006000f7245 */ /* 0x000fc60000201000 */
[----:B---3--:R-:W-:Y:S01]  /*0bd0*/  FFMA R7, R7, R13, R20 ;  /* 0x0000000d07077223 */ /* 0x008fe20000000014 */
[C---:B------:R-:W-:Y:S01]  /*0be0*/  FMUL R6, R2.reuse, R11 ;  /* 0x0000000b02067220 */ /* 0x040fe20000400000 */
[----:B------:R-:W-:-:S03]  /*0bf0*/  FMUL R15, R2, R15 ;  /* 0x0000000f020f7220 */ /* 0x000fc60000400000 */
[----:B----4-:R-:W-:-:S04]  /*0c00*/  FFMA R6, R6, R12, R7 ;  /* 0x0000000c06067223 */ /* 0x010fc80000000007 */
[----:B------:R-:W-:-:S07]  /*0c10*/  FFMA R20, R15, R3, R6 ;  /* 0x000000030f147223 */ /* 0x000fce0000000006 */
.L_x_8:
[----:B------:R-:W-:Y:S05]  /*0c20*/  BSYNC.RECONVERGENT B0 ;  /* 0x0000000000007941 */ /* 0x000fea0003800200 */
.L_x_7:
[----:B------:R-:W-:Y:S02]  /*0c30*/  ISETP.NE.AND P1, PT, R0, RZ, PT ;  /* 0x000000ff0000720c */ /* 0x000fe40003f25270 */
[----:B------:R-:W-:-:S06]  /*0c40*/  CS2R R2, SR_CLOCKLO ;  /* 0x0000000000027805 */ /* 0x000fcc0000015000 */
[----:B---3--:R-:W-:-:S04]  /*0c50*/  IADD3 R7, P0, PT, -R4, R2, RZ ;  /* 0x0000000204077210 */ /* 0x008fc80007f1e1ff */
[----:B------:R-:W-:Y:S01]  /*0c60*/  SEL R7, R7, RZ, !P1 ;  /* 0x000000ff07077207 */ /* 0x000fe20004800000 */
[----:B------:R-:W-:-:S03]  /*0c70*/  IMAD.X R2, R3, 0x1, ~R5, P0 ;  /* 0x0000000103027824 */ /* 0x000fc600000e0e05 */
[----:B------:R-:W-:Y:S02]  /*0c80*/  IADD3 R8, P0, PT, R7, R8, RZ ;  /* 0x0000000807087210 */ /* 0x000fe40007f1e0ff */
[----:B------:R-:W-:-:S05]  /*0c90*/  SEL R2, R2, RZ, !P1 ;  /* 0x000000ff02027207 */ /* 0x000fca0004800000 */
[----:B------:R-:W-:-:S07]  /*0ca0*/  IMAD.X R9, R2, 0x1, R9, P0 ;  /* 0x0000000102097824 */ /* 0x000fce00000e0609 */
.L_x_0:
[----:B------:R-:W0:Y:S01]  /*0cb0*/  LDC R5, c[0x0][0x3a8] ;  /* 0x0000ea00ff057b82 */ /* 0x000e220000000800 */
[----:B------:R-:W-:-:S07]  /*0cc0*/  ISETP.NE.AND P1, PT, R0, RZ, PT ;  /* 0x000000ff0000720c */ /* 0x000fce0003f25270 */
[----:B------:R-:W1:Y:S01]  /*0cd0*/  LDC R2, c[0x0][0x3a0] ;  /* 0x0000e800ff027b82 */ /* 0x000e620000000800 */
[----:B0-----:R-:W-:-:S04]  /*0ce0*/  ISETP.GE.AND P0, PT, R10, R5, PT ;  /* 0x000000050a00720c */ /* 0x001fc80003f06270 */
[----:B-1----:R-:W-:-:S13]  /*0cf0*/  ISETP.LE.OR P0, PT, R2, UR10, P0 ;  /* 0x0000000a02007c0c */ /* 0x002fda0008703670 */
[----:B------:R-:W0:Y:S01]  /*0d00*/  @!P0 LDC.64 R2, c[0x0][0x390] ;  /* 0x0000e400ff028b82 */ /* 0x000e220000000a00 */
[----:B------:R-:W-:-:S04]  /*0d10*/  @!P0 IMAD R5, R5, UR10, R10 ;  /* 0x0000000a05058c24 */ /* 0x000fc8000f8e020a */
[----:B0-----:R-:W-:-:S05]  /*0d20*/  @!P0 IMAD.WIDE R2, R5, 0x4, R2 ;  /* 0x0000000405028825 */ /* 0x001fca00078e0202 */
[----:B------:R0:W-:Y:S01]  /*0d30*/  @!P0 STG.E desc[UR8][R2.64], R20 ;  /* 0x0000001402008986 */ /* 0x0001e2000c101908 */
[----:B------:R-:W-:Y:S05]  /*0d40*/  @P1 EXIT ;  /* 0x000000000000194d */ /* 0x000fea0003800000 */
[----:B0-----:R-:W0:Y:S02]  /*0d50*/  LDC.64 R2, c[0x0][0x3b0] ;  /* 0x0000ec00ff027b82 */ /* 0x001e240000000a00 */
[----:B0-----:R-:W-:Y:S01]  /*0d60*/  REDG.E.ADD.64.STRONG.GPU desc[UR8][R2.64], R8 ;  /* 0x000000080200798e */ /* 0x001fe2000c12e508 */
[----:B------:R-:W-:Y:S05]  /*0d70*/  EXIT ;  /* 0x000000000000794d */ /* 0x000fea0003800000 */
.L_x_9:
[----:B------:R-:W-:-:S00]  /*0d80*/  BRA `(.L_x_9) ;  /* 0xfffffffc00fc7947 */ /* 0x000fc0000383ffff */
[----:B------:R-:W-:-:S00]  /*0d90*/  NOP ;  /* 0x0000000000007918 */ /* 0x000fc00000000000 */
        /* <DEDUP_REMOVED lines=14> */
.L_x_10:


//--------------------- .nv.shared.reserved.0     --------------------------
	.section	.nv.shared.reserved.0,"aw",@nobits
	.weak		__nv_reservedSMEM_offset_0_alias
	.size		__nv_reservedSMEM_offset_0_alias, 0, 64
	.other		__nv_reservedSMEM_offset_0_alias,@"STO_CUDA_RESERVED_SHARED STV_DEFAULT"
__nv_reservedSMEM_offset_0_alias:
	.zero		0
	.zero		64


//--------------------- .nv.constant0._Z30baseline_dequant_gemm_profiledPKfPKiPfS0_iiiPy --------------------------
	.section	.nv.constant0._Z30baseline_dequant_gemm_profiledPKfPKiPfS0_iiiPy,"a",@progbits
	.sectionflags	@""
	.align	4
.nv.constant0._Z30baseline_dequant_gemm_profiledPKfPKiPfS0_iiiPy:
	.zero		952


//--------------------- SYMBOLS --------------------------

	.type		.nv.reservedSmem.offset0,@object
	.size		.nv.reservedSmem.offset0,0x4
